//
// Generated by NVIDIA NVVM Compiler
//
// Compiler Build ID: CL-36424714
// Cuda compilation tools, release 13.0, V13.0.88
// Based on NVVM 20.0.0
//

.version 9.0
.target sm_100
.address_size 64

	// .globl	default_function_kernel

.visible .entry default_function_kernel(
	.param .u64 .ptr .align 1 default_function_kernel_param_0,
	.param .u64 .ptr .align 1 default_function_kernel_param_1
)
{
	.reg .pred 	%p<3>;
	.reg .b32 	%r<9>;
	.reg .b32 	%f<46>;
	.reg .b64 	%rd<11>;

	ld.param.u64 	%rd6, [default_function_kernel_param_0];
	ld.param.u64 	%rd5, [default_function_kernel_param_1];
	cvta.to.global.u64 	%rd7, %rd6;
	add.s64 	%rd1, %rd7, 40;
	mov.b32 	%r7, 0;
	mov.f32 	%f45, 0f7F7FFFFD;
$L__BB0_1:
	mul.wide.u32 	%rd8, %r7, 800;
	add.s64 	%rd10, %rd1, %rd8;
	mov.b32 	%r8, 0;
$L__BB0_2:
	ld.global.nc.f32 	%f5, [%rd10+-40];
	min.f32 	%f6, %f45, %f5;
	ld.global.nc.f32 	%f7, [%rd10+-36];
	min.f32 	%f8, %f6, %f7;
	ld.global.nc.f32 	%f9, [%rd10+-32];
	min.f32 	%f10, %f8, %f9;
	ld.global.nc.f32 	%f11, [%rd10+-28];
	min.f32 	%f12, %f10, %f11;
	ld.global.nc.f32 	%f13, [%rd10+-24];
	min.f32 	%f14, %f12, %f13;
	ld.global.nc.f32 	%f15, [%rd10+-20];
	min.f32 	%f16, %f14, %f15;
	ld.global.nc.f32 	%f17, [%rd10+-16];
	min.f32 	%f18, %f16, %f17;
	ld.global.nc.f32 	%f19, [%rd10+-12];
	min.f32 	%f20, %f18, %f19;
	ld.global.nc.f32 	%f21, [%rd10+-8];
	min.f32 	%f22, %f20, %f21;
	ld.global.nc.f32 	%f23, [%rd10+-4];
	min.f32 	%f24, %f22, %f23;
	ld.global.nc.f32 	%f25, [%rd10];
	min.f32 	%f26, %f24, %f25;
	ld.global.nc.f32 	%f27, [%rd10+4];
	min.f32 	%f28, %f26, %f27;
	ld.global.nc.f32 	%f29, [%rd10+8];
	min.f32 	%f30, %f28, %f29;
	ld.global.nc.f32 	%f31, [%rd10+12];
	min.f32 	%f32, %f30, %f31;
	ld.global.nc.f32 	%f33, [%rd10+16];
	min.f32 	%f34, %f32, %f33;
	ld.global.nc.f32 	%f35, [%rd10+20];
	min.f32 	%f36, %f34, %f35;
	ld.global.nc.f32 	%f37, [%rd10+24];
	min.f32 	%f38, %f36, %f37;
	ld.global.nc.f32 	%f39, [%rd10+28];
	min.f32 	%f40, %f38, %f39;
	ld.global.nc.f32 	%f41, [%rd10+32];
	min.f32 	%f42, %f40, %f41;
	ld.global.nc.f32 	%f43, [%rd10+36];
	min.f32 	%f45, %f42, %f43;
	add.s32 	%r8, %r8, 1;
	add.s64 	%rd10, %rd10, 80;
	setp.ne.s32 	%p1, %r8, 10;
	@%p1 bra 	$L__BB0_2;
	add.s32 	%r7, %r7, 1;
	setp.ne.s32 	%p2, %r7, 4;
	@%p2 bra 	$L__BB0_1;
	cvta.to.global.u64 	%rd9, %rd5;
	st.global.f32 	[%rd9], %f45;
	ret;

}


// ===== COMPILED SASS (sm_100) =====

	.target	sm_100

	.elftype	@"ET_EXEC"


//--------------------- .note.nv.tkinfo           --------------------------
	.section	.note.nv.tkinfo,"",@"SHT_NOTE"
	.sectionflags	@"SHF_NOTE_NV_TKINFO"
	.tkinfo
        /*0018*/ 	.word	0x00000002
        /*0030*/ 	.string	""
        /*0030*/ 	.string	"ptxas"
        /*0030*/ 	.string	"Cuda compilation tools, release 13.0, V13.0.88"
        /*0030*/ 	.string	"Build cuda_13.0.r13.0/compiler.36424714_0"
        /*0030*/ 	.string	"-arch sm_100 -m 64 "



//--------------------- .note.nv.cuinfo           --------------------------
	.section	.note.nv.cuinfo,"",@"SHT_NOTE"
	.sectionflags	@"SHF_NOTE_NV_CUINFO"
        /*0018*/ 	.short	0x0002
        /*001a*/ 	.short	0x0064
        /*001c*/ 	.short	0x0082
	.zero		2


//--------------------- .nv.info                  --------------------------
	.section	.nv.info,"",@"SHT_CUDA_INFO"
	.align	4


	//----- nvinfo : EIATTR_REGCOUNT
	.align		4
        /*0000*/ 	.byte	0x04, 0x2f
        /*0002*/ 	.short	(.L_1 - .L_0)
	.align		4
.L_0:
        /*0004*/ 	.word	index@(default_function_kernel)
        /*0008*/ 	.word	0x0000001e


	//----- nvinfo : EIATTR_FRAME_SIZE
	.align		4
.L_1:
        /*000c*/ 	.byte	0x04, 0x11
        /*000e*/ 	.short	(.L_3 - .L_2)
	.align		4
.L_2:
        /*0010*/ 	.word	index@(default_function_kernel)
        /*0014*/ 	.word	0x00000000


	//----- nvinfo : EIATTR_MIN_STACK_SIZE
	.align		4
.L_3:
        /*0018*/ 	.byte	0x04, 0x12
        /*001a*/ 	.short	(.L_5 - .L_4)
	.align		4
.L_4:
        /*001c*/ 	.word	index@(default_function_kernel)
        /*0020*/ 	.word	0x00000000
.L_5:


//--------------------- .nv.compat                --------------------------
	.section	.nv.compat,"",@"SHT_CUDA_COMPAT_INFO"
	.align	4
        /*0000*/ 	.byte	0x02, 0x09, 0x00, 0x00, 0x02, 0x02, 0x01, 0x00, 0x02, 0x05, 0x05, 0x00, 0x03, 0x07, 0x01, 0x01
        /*0010*/ 	.byte	0x02, 0x03, 0x00, 0x00, 0x02, 0x06, 0x01, 0x00, 0x04, 0x0b, 0x08, 0x00, 0x09, 0x00, 0x00, 0x00
        /*0020*/ 	.byte	0x00, 0x00, 0x00, 0x00


//--------------------- .nv.info.default_function_kernel --------------------------
	.section	.nv.info.default_function_kernel,"",@"SHT_CUDA_INFO"
	.sectionflags	@""
	.align	4


	//----- nvinfo : EIATTR_CUDA_API_VERSION
	.align		4
        /*0000*/ 	.byte	0x04, 0x37
        /*0002*/ 	.short	(.L_7 - .L_6)
.L_6:
        /*0004*/ 	.word	0x00000082


	//----- nvinfo : EIATTR_KPARAM_INFO
	.align		4
.L_7:
        /*0008*/ 	.byte	0x04, 0x17
        /*000a*/ 	.short	(.L_9 - .L_8)
.L_8:
        /*000c*/ 	.word	0x00000000
        /*0010*/ 	.short	0x0001
        /*0012*/ 	.short	0x0008
        /*0014*/ 	.byte	0x00, 0xf5, 0x21, 0x00


	//----- nvinfo : EIATTR_KPARAM_INFO
	.align		4
.L_9:
        /*0018*/ 	.byte	0x04, 0x17
        /*001a*/ 	.short	(.L_11 - .L_10)
.L_10:
        /*001c*/ 	.word	0x00000000
        /*0020*/ 	.short	0x0000
        /*0022*/ 	.short	0x0000
        /*0024*/ 	.byte	0x00, 0xf5, 0x21, 0x00


	//----- nvinfo : EIATTR_SPARSE_MMA_MASK
	.align		4
.L_11:
        /*0028*/ 	.byte	0x03, 0x50
        /*002a*/ 	.short	0x0000


	//----- nvinfo : EIATTR_MAXREG_COUNT
	.align		4
        /*002c*/ 	.byte	0x03, 0x1b
        /*002e*/ 	.short	0x00ff


	//----- nvinfo : EIATTR_MERCURY_ISA_VERSION
	.align		4
        /*0030*/ 	.byte	0x03, 0x5f
        /*0032*/ 	.short	0x0101


	//----- nvinfo : EIATTR_VRC_CTA_INIT_COUNT
	.align		4
        /*0034*/ 	.byte	0x02, 0x4a
	.zero		1
	.zero		1


	//----- nvinfo : EIATTR_EXIT_INSTR_OFFSETS
	.align		4
        /*0038*/ 	.byte	0x04, 0x1c
        /*003a*/ 	.short	(.L_13 - .L_12)


	//   ....[0]....
.L_12:
        /*003c*/ 	.word	0x00000ae0


	//----- nvinfo : EIATTR_CBANK_PARAM_SIZE
	.align		4
.L_13:
        /*0040*/ 	.byte	0x03, 0x19
        /*0042*/ 	.short	0x0010


	//----- nvinfo : EIATTR_PARAM_CBANK
	.align		4
        /*0044*/ 	.byte	0x04, 0x0a
        /*0046*/ 	.short	(.L_15 - .L_14)
	.align		4
.L_14:
        /*0048*/ 	.word	index@(.nv.constant0.default_function_kernel)
        /*004c*/ 	.short	0x0380
        /*004e*/ 	.short	0x0010


	//----- nvinfo : EIATTR_SW_WAR
	.align		4
.L_15:
        /*0050*/ 	.byte	0x04, 0x36
        /*0052*/ 	.short	(.L_17 - .L_16)
.L_16:
        /*0054*/ 	.word	0x00000008
.L_17:


//--------------------- .nv.callgraph             --------------------------
	.section	.nv.callgraph,"",@"SHT_CUDA_CALLGRAPH"
	.align	4
	.sectionentsize	8
	.align		4
        /*0000*/ 	.word	0x00000000
	.align		4
        /*0004*/ 	.word	0xffffffff
	.align		4
        /*0008*/ 	.word	0x00000000
	.align		4
        /*000c*/ 	.word	0xfffffffe
	.align		4
        /*0010*/ 	.word	0x00000000
	.align		4
        /*0014*/ 	.word	0xfffffffd
	.align		4
        /*0018*/ 	.word	0x00000000
	.align		4
        /*001c*/ 	.word	0xfffffffc


//--------------------- .text.default_function_kernel --------------------------
	.section	.text.default_function_kernel,"ax",@progbits
	.align	128
        .global         default_function_kernel
        .type           default_function_kernel,@function
        .size           default_function_kernel,(.L_x_3 - default_function_kernel)
        .other          default_function_kernel,@"STO_CUDA_ENTRY STV_DEFAULT"
default_function_kernel:
.text.default_function_kernel:
[----:B------:R-:W-:Y:S01]  /*0000*/  LDC R1, c[0x0][0x37c] ;  /* 0x0000df00ff017b82 */ /* 0x000fe20000000800 */
[----:B------:R-:W0:Y:S01]  /*0010*/  LDCU.64 UR6, c[0x0][0x380] ;  /* 0x00007000ff0677ac */ /* 0x000e220008000a00 */
[----:B------:R-:W-:Y:S01]  /*0020*/  IMAD.MOV.U32 R12, RZ, RZ, 0x7f7ffffd ;  /* 0x7f7ffffdff0c7424 */ /* 0x000fe200078e00ff */
[----:B------:R-:W1:Y:S01]  /*0030*/  LDCU.64 UR10, c[0x0][0x358] ;  /* 0x00006b00ff0a77ac */ /* 0x000e620008000a00 */
[----:B------:R-:W-:Y:S01]  /*0040*/  UMOV UR4, URZ ;  /* 0x000000ff00047c82 */ /* 0x000fe20008000000 */
[----:B0-----:R-:W-:-:S04]  /*0050*/  UIADD3 UR6, UP0, UPT, UR6, 0x28, URZ ;  /* 0x0000002806067890 */ /* 0x001fc8000ff1e0ff */
[----:B-1----:R-:W-:-:S12]  /*0060*/  UIADD3.X UR7, UPT, UPT, URZ, UR7, URZ, UP0, !UPT ;  /* 0x00000007ff077290 */ /* 0x002fd800087fe4ff */
.L_x_1:
[----:B------:R-:W-:Y:S02]  /*0070*/  UIMAD.WIDE.U32 UR8, UR4, 0x320, UR6 ;  /* 0x00000320040878a5 */ /* 0x000fe4000f8e0006 */
[----:B------:R-:W-:Y:S01]  /*0080*/  UIADD3 UR4, UPT, UPT, UR4, 0x1, URZ ;  /* 0x0000000104047890 */ /* 0x000fe2000fffe0ff */
[----:B------:R-:W-:-:S03]  /*0090*/  UMOV UR5, URZ ;  /* 0x000000ff00057c82 */ /* 0x000fc60008000000 */
[----:B------:R-:W-:Y:S01]  /*00a0*/  IMAD.U32 R5, RZ, RZ, UR9 ;  /* 0x00000009ff057e24 */ /* 0x000fe2000f8e00ff */
[----:B------:R-:W-:Y:S01]  /*00b0*/  UISETP.NE.AND UP1, UPT, UR4, 0x4, UPT ;  /* 0x000000040400788c */ /* 0x000fe2000bf25270 */
[----:B------:R-:W-:Y:S02]  /*00c0*/  IMAD.U32 R3, RZ, RZ, UR9 ;  /* 0x00000009ff037e24 */ /* 0x000fe4000f8e00ff */
[----:B------:R-:W-:Y:S02]  /*00d0*/  IMAD.U32 R2, RZ, RZ, UR8 ;  /* 0x00000008ff027e24 */ /* 0x000fe4000f8e00ff */
[----:B------:R-:W-:Y:S02]  /*00e0*/  IMAD.U32 R4, RZ, RZ, UR8 ;  /* 0x00000008ff047e24 */ /* 0x000fe4000f8e00ff */
[----:B------:R-:W-:-:S07]  /*00f0*/  IMAD.MOV.U32 R3, RZ, RZ, R5 ;  /* 0x000000ffff037224 */ /* 0x000fce00078e0005 */
.L_x_0:
[----:B------:R-:W2:Y:S04]  /*0100*/  LDG.E.CONSTANT R19, desc[UR10][R2.64+-0x28] ;  /* 0xffffd80a02137981 */ /* 0x000ea8000c1e9900 */
[----:B------:R-:W2:Y:S04]  /*0110*/  LDG.E.CONSTANT R14, desc[UR10][R2.64+-0x24] ;  /* 0xffffdc0a020e7981 */ /* 0x000ea8000c1e9900 */
[----:B------:R-:W3:Y:S04]  /*0120*/  LDG.E.CONSTANT R27, desc[UR10][R2.64+-0x20] ;  /* 0xffffe00a021b7981 */ /* 0x000ee8000c1e9900 */
[----:B------:R-:W3:Y:S04]  /*0130*/  LDG.E.CONSTANT R26, desc[UR10][R2.64+-0x1c] ;  /* 0xffffe40a021a7981 */ /* 0x000ee8000c1e9900 */
[----:B------:R-:W4:Y:S04]  /*0140*/  LDG.E.CONSTANT R15, desc[UR10][R2.64+-0x18] ;  /* 0xffffe80a020f7981 */ /* 0x000f28000c1e9900 */
[----:B------:R-:W4:Y:S04]  /*0150*/  LDG.E.CONSTANT R24, desc[UR10][R2.64+-0x14] ;  /* 0xffffec0a02187981 */ /* 0x000f28000c1e9900 */
[----:B------:R-:W5:Y:S04]  /*0160*/  LDG.E.CONSTANT R13, desc[UR10][R2.64+-0x10] ;  /* 0xfffff00a020d7981 */ /* 0x000f68000c1e9900 */
        /* <DEDUP_REMOVED lines=16> */
[----:B------:R-:W5:Y:S01]  /*0270*/  LDG.E.CONSTANT R23, desc[UR10][R2.64+0x34] ;  /* 0x0000340a02177981 */ /* 0x000f62000c1e9900 */
[----:B--2---:R-:W-:-:S03]  /*0280*/  FMNMX3 R14, R12, R19, R14, PT ;  /* 0x000000130c0e7276 */ /* 0x004fc6000380000e */
[----:B------:R-:W2:Y:S04]  /*0290*/  LDG.E.CONSTANT R19, desc[UR10][R2.64+0x3c] ;  /* 0x00003c0a02137981 */ /* 0x000ea8000c1e9900 */
[----:B------:R-:W2:Y:S01]  /*02a0*/  LDG.E.CONSTANT R12, desc[UR10][R2.64+0x40] ;  /* 0x0000400a020c7981 */ /* 0x000ea2000c1e9900 */
[----:B---3--:R-:W-:-:S03]  /*02b0*/  FMNMX3 R26, R14, R27, R26, PT ;  /* 0x0000001b0e1a7276 */ /* 0x008fc6000380001a */
[----:B------:R-:W2:Y:S01]  /*02c0*/  LDG.E.CONSTANT R14, desc[UR10][R2.64+0x38] ;  /* 0x0000380a020e7981 */ /* 0x000ea2000c1e9900 */
[----:B----4-:R-:W-:-:S03]  /*02d0*/  FMNMX3 R24, R26, R15, R24, PT ;  /* 0x0000000f1a187276 */ /* 0x010fc60003800018 */
[----:B------:R-:W3:Y:S01]  /*02e0*/  LDG.E.CONSTANT R15, desc[UR10][R2.64+0x44] ;  /* 0x0000440a020f7981 */ /* 0x000ee2000c1e9900 */
[----:B-----5:R-:W-:-:S03]  /*02f0*/  FMNMX3 R24, R24, R13, R10, PT ;  /* 0x0000000d18187276 */ /* 0x020fc6000380000a */
[----:B------:R-:W4:Y:S04]  /*0300*/  LDG.E.CONSTANT R10, desc[UR10][R2.64+0x48] ;  /* 0x0000480a020a7981 */ /* 0x000f28000c1e9900 */
[----:B------:R-:W4:Y:S01]  /*0310*/  LDG.E.CONSTANT R13, desc[UR10][R2.64+0x4c] ;  /* 0x00004c0a020d7981 */ /* 0x000f22000c1e9900 */
[----:B------:R-:W-:-:S03]  /*0320*/  FMNMX3 R24, R24, R8, R11, PT ;  /* 0x0000000818187276 */ /* 0x000fc6000380000b */
[----:B------:R-:W5:Y:S04]  /*0330*/  LDG.E.CONSTANT R8, desc[UR10][R2.64+0x50] ;  /* 0x0000500a02087981 */ /* 0x000f68000c1e9900 */
[----:B------:R-:W5:Y:S01]  /*0340*/  LDG.E.CONSTANT R11, desc[UR10][R2.64+0x54] ;  /* 0x0000540a020b7981 */ /* 0x000f62000c1e9900 */
        /* <DEDUP_REMOVED lines=21> */
[----:B--2---:R-:W-:-:S03]  /*04a0*/  FMNMX3 R24, R24, R14, R19, PT ;  /* 0x0000000e18187276 */ /* 0x004fc60003800013 */
[----:B------:R-:W2:Y:S04]  /*04b0*/  LDG.E.CONSTANT R19, desc[UR10][R2.64+0x90] ;  /* 0x0000900a02137981 */ /* 0x000ea8000c1e9900 */
[----:B------:R-:W2:Y:S01]  /*04c0*/  LDG.E.CONSTANT R14, desc[UR10][R2.64+0x94] ;  /* 0x0000940a020e7981 */ /* 0x000ea2000c1e9900 */
[----:B---3--:R-:W-:-:S03]  /*04d0*/  FMNMX3 R24, R24, R12, R15, PT ;  /* 0x0000000c18187276 */ /* 0x008fc6000380000f */
[----:B------:R-:W3:Y:S04]  /*04e0*/  LDG.E.CONSTANT R15, desc[UR10][R2.64+0x98] ;  /* 0x0000980a020f7981 */ /* 0x000ee8000c1e9900 */
[----:B------:R-:W3:Y:S01]  /*04f0*/  LDG.E.CONSTANT R12, desc[UR10][R2.64+0x9c] ;  /* 0x00009c0a020c7981 */ /* 0x000ee2000c1e9900 */
[----:B----4-:R-:W-:-:S03]  /*0500*/  FMNMX3 R24, R24, R10, R13, PT ;  /* 0x0000000a18187276 */ /* 0x010fc6000380000d */
[----:B------:R-:W4:Y:S04]  /*0510*/  LDG.E.CONSTANT R13, desc[UR10][R2.64+0xa0] ;  /* 0x0000a00a020d7981 */ /* 0x000f28000c1e9900 */
[----:B------:R-:W4:Y:S01]  /*0520*/  LDG.E.CONSTANT R10, desc[UR10][R2.64+0xa4] ;  /* 0x0000a40a020a7981 */ /* 0x000f22000c1e9900 */
[----:B-----5:R-:W-:-:S03]  /*0530*/  FMNMX3 R24, R24, R8, R11, PT ;  /* 0x0000000818187276 */ /* 0x020fc6000380000b */
        /* <DEDUP_REMOVED lines=70> */
[----:B------:R0:W5:Y:S01]  /*09a0*/  LDG.E.CONSTANT R6, desc[UR10][R2.64+0x164] ;  /* 0x0001640a02067981 */ /* 0x000162000c1e9900 */
[----:B------:R-:W-:-:S04]  /*09b0*/  FMNMX3 R4, R24, R7, R4, PT ;  /* 0x0000000718047276 */ /* 0x000fc80003800004 */
[----:B------:R-:W-:-:S04]  /*09c0*/  FMNMX3 R0, R4, R5, R0, PT ;  /* 0x0000000504007276 */ /* 0x000fc80003800000 */
[----:B------:R-:W-:-:S04]  /*09d0*/  FMNMX3 R0, R0, R17, R16, PT ;  /* 0x0000001100007276 */ /* 0x000fc80003800010 */
[----:B------:R-:W-:-:S04]  /*09e0*/  FMNMX3 R0, R0, R21, R18, PT ;  /* 0x0000001500007276 */ /* 0x000fc80003800012 */
[----:B------:R-:W-:Y:S01]  /*09f0*/  FMNMX3 R0, R0, R25, R22, PT ;  /* 0x0000001900007276 */ /* 0x000fe20003800016 */
[----:B------:R-:W-:-:S03]  /*0a00*/  UIADD3 UR5, UPT, UPT, UR5, 0x5, URZ ;  /* 0x0000000505057890 */ /* 0x000fc6000fffe0ff */
[----:B------:R-:W-:Y:S01]  /*0a10*/  FMNMX3 R0, R0, R23, R20, PT ;  /* 0x0000001700007276 */ /* 0x000fe20003800014 */
[----:B------:R-:W-:Y:S01]  /*0a20*/  UISETP.NE.AND UP0, UPT, UR5, 0xa, UPT ;  /* 0x0000000a0500788c */ /* 0x000fe2000bf05270 */
[----:B0-----:R-:W-:-:S05]  /*0a30*/  IADD3 R2, P0, PT, R2, 0x190, RZ ;  /* 0x0000019002027810 */ /* 0x001fca0007f1e0ff */
[----:B------:R-:W-:Y:S01]  /*0a40*/  IMAD.X R3, RZ, RZ, R3, P0 ;  /* 0x000000ffff037224 */ /* 0x000fe200000e0603 */
[----:B--2---:R-:W-:-:S04]  /*0a50*/  FMNMX3 R0, R0, R19, R14, PT ;  /* 0x0000001300007276 */ /* 0x004fc8000380000e */
[----:B---3--:R-:W-:-:S04]  /*0a60*/  FMNMX3 R0, R0, R15, R12, PT ;  /* 0x0000000f00007276 */ /* 0x008fc8000380000c */
[----:B----4-:R-:W-:-:S04]  /*0a70*/  FMNMX3 R0, R0, R13, R10, PT ;  /* 0x0000000d00007276 */ /* 0x010fc8000380000a */
[----:B-----5:R-:W-:-:S04]  /*0a80*/  FMNMX3 R0, R0, R11, R8, PT ;  /* 0x0000000b00007276 */ /* 0x020fc80003800008 */
[----:B------:R-:W-:Y:S01]  /*0a90*/  FMNMX3 R12, R0, R9, R6, PT ;  /* 0x00000009000c7276 */ /* 0x000fe20003800006 */
[----:B------:R-:W-:Y:S06]  /*0aa0*/  BRA.U UP0, `(.L_x_0) ;  /* 0xfffffff500947547 */ /* 0x000fec000b83ffff */
[----:B------:R-:W-:Y:S05]  /*0ab0*/  BRA.U UP1, `(.L_x_1) ;  /* 0xfffffff5016c7547 */ /* 0x000fea000b83ffff */
[----:B------:R-:W0:Y:S02]  /*0ac0*/  LDC.64 R2, c[0x0][0x388] ;  /* 0x0000e200ff027b82 */ /* 0x000e240000000a00 */
[----:B0-----:R-:W-:Y:S01]  /*0ad0*/  STG.E desc[UR10][R2.64], R12 ;  /* 0x0000000c02007986 */ /* 0x001fe2000c10190a */
[----:B------:R-:W-:Y:S05]  /*0ae0*/  EXIT ;  /* 0x000000000000794d */ /* 0x000fea0003800000 */
.L_x_2:
[----:B------:R-:W-:-:S00]  /*0af0*/  BRA `(.L_x_2) ;  /* 0xfffffffc00fc7947 */ /* 0x000fc0000383ffff */
[----:B------:R-:W-:-:S00]  /*0b00*/  NOP ;  /* 0x0000000000007918 */ /* 0x000fc00000000000 */
[----:B------:R-:W-:-:S00]  /*0b10*/  NOP ;  /* 0x0000000000007918 */ /* 0x000fc00000000000 */
[----:B------:R-:W-:-:S00]  /*0b20*/  NOP ;  /* 0x0000000000007918 */ /* 0x000fc00000000000 */
[----:B------:R-:W-:-:S00]  /*0b30*/  NOP ;  /* 0x0000000000007918 */ /* 0x000fc00000000000 */
[----:B------:R-:W-:-:S00]  /*0b40*/  NOP ;  /* 0x0000000000007918 */ /* 0x000fc00000000000 */
[----:B------:R-:W-:-:S00]  /*0b50*/  NOP ;  /* 0x0000000000007918 */ /* 0x000fc00000000000 */
[----:B------:R-:W-:-:S00]  /*0b60*/  NOP ;  /* 0x0000000000007918 */ /* 0x000fc00000000000 */
[----:B------:R-:W-:-:S00]  /*0b70*/  NOP ;  /* 0x0000000000007918 */ /* 0x000fc00000000000 */
.L_x_3:


//--------------------- .nv.shared.reserved.0     --------------------------
	.section	.nv.shared.reserved.0,"aw",@nobits
	.weak		__nv_reservedSMEM_offset_0_alias
	.size		__nv_reservedSMEM_offset_0_alias, 0, 64
	.other		__nv_reservedSMEM_offset_0_alias,@"STO_CUDA_RESERVED_SHARED STV_DEFAULT"
__nv_reservedSMEM_offset_0_alias:
	.zero		0
	.zero		64


//--------------------- .nv.constant0.default_function_kernel --------------------------
	.section	.nv.constant0.default_function_kernel,"a",@progbits
	.sectionflags	@""
	.align	4
.nv.constant0.default_function_kernel:
	.zero		912


//--------------------- SYMBOLS --------------------------

	.type		.nv.reservedSmem.offset0,@object
	.size		.nv.reservedSmem.offset0,0x4
